//
// Generated by NVIDIA NVVM Compiler
//
// Compiler Build ID: CL-36424714
// Cuda compilation tools, release 13.0, V13.0.88
// Based on NVVM 20.0.0
//

.version 9.0
.target sm_100
.address_size 64

	// .globl	_Z9matrixAddPfS_S_
.extern .func  (.param .b32 func_retval0) vprintf
(
	.param .b64 vprintf_param_0,
	.param .b64 vprintf_param_1
)
;
.global .align 1 .b8 $str[18] = {66, 108, 111, 99, 107, 32, 120, 61, 37, 100, 32, 121, 61, 37, 100, 32, 10};

.visible .entry _Z9matrixAddPfS_S_(
	.param .u64 .ptr .align 1 _Z9matrixAddPfS_S__param_0,
	.param .u64 .ptr .align 1 _Z9matrixAddPfS_S__param_1,
	.param .u64 .ptr .align 1 _Z9matrixAddPfS_S__param_2
)
{
	.local .align 8 .b8 	__local_depot0[8];
	.reg .b64 	%SP;
	.reg .b64 	%SPL;
	.reg .pred 	%p<4>;
	.reg .b32 	%r<12>;
	.reg .b32 	%f<4>;
	.reg .b64 	%rd<15>;

	mov.u64 	%SPL, __local_depot0;
	cvta.local.u64 	%SP, %SPL;
	ld.param.u64 	%rd1, [_Z9matrixAddPfS_S__param_0];
	ld.param.u64 	%rd2, [_Z9matrixAddPfS_S__param_1];
	ld.param.u64 	%rd3, [_Z9matrixAddPfS_S__param_2];
	add.u64 	%rd4, %SP, 0;
	add.u64 	%rd5, %SPL, 0;
	mov.u32 	%r3, %ctaid.x;
	mov.u32 	%r4, %ctaid.y;
	st.local.v2.u32 	[%rd5], {%r3, %r4};
	mov.u64 	%rd6, $str;
	cvta.global.u64 	%rd7, %rd6;
	{ // callseq 0, 0
	.param .b64 param0;
	st.param.b64 	[param0], %rd7;
	.param .b64 param1;
	st.param.b64 	[param1], %rd4;
	.param .b32 retval0;
	call.uni (retval0), 
	vprintf, 
	(
	param0, 
	param1
	);
	ld.param.b32 	%r5, [retval0];
	} // callseq 0
	mov.u32 	%r7, %ntid.y;
	mov.u32 	%r8, %tid.y;
	mad.lo.s32 	%r1, %r4, %r7, %r8;
	mov.u32 	%r9, %ntid.x;
	mov.u32 	%r10, %tid.x;
	mad.lo.s32 	%r2, %r3, %r9, %r10;
	setp.gt.u32 	%p1, %r1, 2;
	setp.gt.s32 	%p2, %r2, 2;
	or.pred  	%p3, %p1, %p2;
	@%p3 bra 	$L__BB0_2;
	cvta.to.global.u64 	%rd8, %rd1;
	cvta.to.global.u64 	%rd9, %rd2;
	cvta.to.global.u64 	%rd10, %rd3;
	mad.lo.s32 	%r11, %r1, 3, %r2;
	mul.wide.s32 	%rd11, %r11, 4;
	add.s64 	%rd12, %rd8, %rd11;
	ld.global.f32 	%f1, [%rd12];
	add.s64 	%rd13, %rd9, %rd11;
	ld.global.f32 	%f2, [%rd13];
	add.f32 	%f3, %f1, %f2;
	add.s64 	%rd14, %rd10, %rd11;
	st.global.f32 	[%rd14], %f3;
$L__BB0_2:
	ret;

}


// ===== COMPILED SASS (sm_100) =====

	.target	sm_100

	.elftype	@"ET_EXEC"


//--------------------- .note.nv.tkinfo           --------------------------
	.section	.note.nv.tkinfo,"",@"SHT_NOTE"
	.sectionflags	@"SHF_NOTE_NV_TKINFO"
	.tkinfo
        /*0018*/ 	.word	0x00000002
        /*0030*/ 	.string	""
        /*0030*/ 	.string	"ptxas"
        /*0030*/ 	.string	"Cuda compilation tools, release 13.0, V13.0.88"
        /*0030*/ 	.string	"Build cuda_13.0.r13.0/compiler.36424714_0"
        /*0030*/ 	.string	"-arch sm_100 -m 64 "



//--------------------- .note.nv.cuinfo           --------------------------
	.section	.note.nv.cuinfo,"",@"SHT_NOTE"
	.sectionflags	@"SHF_NOTE_NV_CUINFO"
        /*0018*/ 	.short	0x0002
        /*001a*/ 	.short	0x0064
        /*001c*/ 	.short	0x0082
	.zero		2


//--------------------- .nv.info                  --------------------------
	.section	.nv.info,"",@"SHT_CUDA_INFO"
	.align	4


	//----- nvinfo : EIATTR_REGCOUNT
	.align		4
        /*0000*/ 	.byte	0x04, 0x2f
        /*0002*/ 	.short	(.L_2 - .L_1)
	.align		4
.L_1:
        /*0004*/ 	.word	index@(_Z9matrixAddPfS_S_)
        /*0008*/ 	.word	0x00000018


	//----- nvinfo : EIATTR_FRAME_SIZE
	.align		4
.L_2:
        /*000c*/ 	.byte	0x04, 0x11
        /*000e*/ 	.short	(.L_4 - .L_3)
	.align		4
.L_3:
        /*0010*/ 	.word	index@(_Z9matrixAddPfS_S_)
        /*0014*/ 	.word	0x00000008


	//----- nvinfo : EIATTR_MIN_STACK_SIZE
	.align		4
.L_4:
        /*0018*/ 	.byte	0x04, 0x12
        /*001a*/ 	.short	(.L_6 - .L_5)
	.align		4
.L_5:
        /*001c*/ 	.word	index@(_Z9matrixAddPfS_S_)
        /*0020*/ 	.word	0x00000008
.L_6:


//--------------------- .nv.compat                --------------------------
	.section	.nv.compat,"",@"SHT_CUDA_COMPAT_INFO"
	.align	4
        /*0000*/ 	.byte	0x02, 0x09, 0x00, 0x00, 0x02, 0x02, 0x01, 0x00, 0x02, 0x05, 0x05, 0x00, 0x03, 0x07, 0x01, 0x01
        /*0010*/ 	.byte	0x02, 0x03, 0x00, 0x00, 0x02, 0x06, 0x01, 0x00, 0x04, 0x0b, 0x08, 0x00, 0x09, 0x00, 0x00, 0x00
        /*0020*/ 	.byte	0x00, 0x00, 0x00, 0x00


//--------------------- .nv.info._Z9matrixAddPfS_S_ --------------------------
	.section	.nv.info._Z9matrixAddPfS_S_,"",@"SHT_CUDA_INFO"
	.sectionflags	@""
	.align	4


	//----- nvinfo : EIATTR_CUDA_API_VERSION
	.align		4
        /*0000*/ 	.byte	0x04, 0x37
        /*0002*/ 	.short	(.L_8 - .L_7)
.L_7:
        /*0004*/ 	.word	0x00000082


	//----- nvinfo : EIATTR_KPARAM_INFO
	.align		4
.L_8:
        /*0008*/ 	.byte	0x04, 0x17
        /*000a*/ 	.short	(.L_10 - .L_9)
.L_9:
        /*000c*/ 	.word	0x00000000
        /*0010*/ 	.short	0x0002
        /*0012*/ 	.short	0x0010
        /*0014*/ 	.byte	0x00, 0xf5, 0x21, 0x00


	//----- nvinfo : EIATTR_KPARAM_INFO
	.align		4
.L_10:
        /*0018*/ 	.byte	0x04, 0x17
        /*001a*/ 	.short	(.L_12 - .L_11)
.L_11:
        /*001c*/ 	.word	0x00000000
        /*0020*/ 	.short	0x0001
        /*0022*/ 	.short	0x0008
        /*0024*/ 	.byte	0x00, 0xf5, 0x21, 0x00


	//----- nvinfo : EIATTR_KPARAM_INFO
	.align		4
.L_12:
        /*0028*/ 	.byte	0x04, 0x17
        /*002a*/ 	.short	(.L_14 - .L_13)
.L_13:
        /*002c*/ 	.word	0x00000000
        /*0030*/ 	.short	0x0000
        /*0032*/ 	.short	0x0000
        /*0034*/ 	.byte	0x00, 0xf5, 0x21, 0x00


	//----- nvinfo : EIATTR_SPARSE_MMA_MASK
	.align		4
.L_14:
        /*0038*/ 	.byte	0x03, 0x50
        /*003a*/ 	.short	0x0000


	//----- nvinfo : EIATTR_MAXREG_COUNT
	.align		4
        /*003c*/ 	.byte	0x03, 0x1b
        /*003e*/ 	.short	0x00ff


	//----- nvinfo : EIATTR_EXTERNS
	.align		4
        /*0040*/ 	.byte	0x04, 0x0f
        /*0042*/ 	.short	(.L_16 - .L_15)


	//   ....[0]....
	.align		4
.L_15:
        /*0044*/ 	.word	index@(vprintf)


	//----- nvinfo : EIATTR_MERCURY_ISA_VERSION
	.align		4
.L_16:
        /*0048*/ 	.byte	0x03, 0x5f
        /*004a*/ 	.short	0x0101


	//----- nvinfo : EIATTR_VRC_CTA_INIT_COUNT
	.align		4
        /*004c*/ 	.byte	0x02, 0x4a
	.zero		1
	.zero		1


	//----- nvinfo : EIATTR_SYSCALL_OFFSETS
	.align		4
        /*0050*/ 	.byte	0x04, 0x46
        /*0052*/ 	.short	(.L_18 - .L_17)


	//   ....[0]....
.L_17:
        /*0054*/ 	.word	0x000000f0


	//----- nvinfo : EIATTR_EXIT_INSTR_OFFSETS
	.align		4
.L_18:
        /*0058*/ 	.byte	0x04, 0x1c
        /*005a*/ 	.short	(.L_20 - .L_19)


	//   ....[0]....
.L_19:
        /*005c*/ 	.word	0x00000180


	//   ....[1]....
        /*0060*/ 	.word	0x00000250


	//----- nvinfo : EIATTR_CRS_STACK_SIZE
	.align		4
.L_20:
        /*0064*/ 	.byte	0x04, 0x1e
        /*0066*/ 	.short	(.L_22 - .L_21)
.L_21:
        /*0068*/ 	.word	0x00000000


	//----- nvinfo : EIATTR_CBANK_PARAM_SIZE
	.align		4
.L_22:
        /*006c*/ 	.byte	0x03, 0x19
        /*006e*/ 	.short	0x0018


	//----- nvinfo : EIATTR_PARAM_CBANK
	.align		4
        /*0070*/ 	.byte	0x04, 0x0a
        /*0072*/ 	.short	(.L_24 - .L_23)
	.align		4
.L_23:
        /*0074*/ 	.word	index@(.nv.constant0._Z9matrixAddPfS_S_)
        /*0078*/ 	.short	0x0380
        /*007a*/ 	.short	0x0018


	//----- nvinfo : EIATTR_SW_WAR
	.align		4
.L_24:
        /*007c*/ 	.byte	0x04, 0x36
        /*007e*/ 	.short	(.L_26 - .L_25)
.L_25:
        /*0080*/ 	.word	0x00000008
.L_26:


//--------------------- .nv.callgraph             --------------------------
	.section	.nv.callgraph,"",@"SHT_CUDA_CALLGRAPH"
	.align	4
	.sectionentsize	8
	.align		4
        /*0000*/ 	.word	0x00000000
	.align		4
        /*0004*/ 	.word	0xffffffff
	.align		4
        /*0008*/ 	.word	index@(_Z9matrixAddPfS_S_)
	.align		4
        /*000c*/ 	.word	index@(vprintf)
	.align		4
        /*0010*/ 	.word	0x00000000
	.align		4
        /*0014*/ 	.word	0xfffffffe
	.align		4
        /*0018*/ 	.word	0x00000000
	.align		4
        /*001c*/ 	.word	0xfffffffd
	.align		4
        /*0020*/ 	.word	0x00000000
	.align		4
        /*0024*/ 	.word	0xfffffffc


//--------------------- .nv.constant4             --------------------------
	.section	.nv.constant4,"a",@progbits
	.align	8
	.align		8
.nv.constant4:
        /*0000*/ 	.dword	vprintf
	.align		8
        /*0008*/ 	.dword	$str


//--------------------- .text._Z9matrixAddPfS_S_  --------------------------
	.section	.text._Z9matrixAddPfS_S_,"ax",@progbits
	.align	128
        .global         _Z9matrixAddPfS_S_
        .type           _Z9matrixAddPfS_S_,@function
        .size           _Z9matrixAddPfS_S_,(.L_x_2 - _Z9matrixAddPfS_S_)
        .other          _Z9matrixAddPfS_S_,@"STO_CUDA_ENTRY STV_DEFAULT"
_Z9matrixAddPfS_S_:
.text._Z9matrixAddPfS_S_:
[----:B------:R-:W0:Y:S01]  /*0000*/  LDC R1, c[0x0][0x37c] ;  /* 0x0000df00ff017b82 */ /* 0x000e220000000800 */
[----:B------:R-:W1:Y:S01]  /*0010*/  S2R R16, SR_CTAID.X ;  /* 0x0000000000107919 */ /* 0x000e620000002500 */
[----:B0-----:R-:W-:Y:S01]  /*0020*/  IADD3 R1, PT, PT, R1, -0x8, RZ ;  /* 0xfffffff801017810 */ /* 0x001fe20007ffe0ff */
[----:B------:R-:W0:Y:S01]  /*0030*/  LDCU UR4, c[0x0][0x2f8] ;  /* 0x00005f00ff0477ac */ /* 0x000e220008000800 */
[----:B------:R-:W-:Y:S01]  /*0040*/  MOV R0, 0x0 ;  /* 0x0000000000007802 */ /* 0x000fe20000000f00 */
[----:B------:R-:W1:Y:S01]  /*0050*/  S2R R17, SR_CTAID.Y ;  /* 0x0000000000117919 */ /* 0x000e620000002600 */
[----:B------:R-:W2:Y:S02]  /*0060*/  LDCU.64 UR6, c[0x4][0x8] ;  /* 0x01000100ff0677ac */ /* 0x000ea40008000a00 */
[----:B------:R3:W4:Y:S01]  /*0070*/  LDC.64 R2, c[0x4][R0] ;  /* 0x0100000000027b82 */ /* 0x0007220000000a00 */
[----:B------:R-:W5:Y:S01]  /*0080*/  LDCU UR5, c[0x0][0x2fc] ;  /* 0x00005f80ff0577ac */ /* 0x000f620008000800 */
[----:B0-----:R-:W-:-:S02]  /*0090*/  IADD3 R6, P0, PT, R1, UR4, RZ ;  /* 0x0000000401067c10 */ /* 0x001fc4000ff1e0ff */
[----:B--2---:R-:W-:Y:S02]  /*00a0*/  MOV R4, UR6 ;  /* 0x0000000600047c02 */ /* 0x004fe40008000f00 */
[----:B------:R-:W-:Y:S02]  /*00b0*/  MOV R5, UR7 ;  /* 0x0000000700057c02 */ /* 0x000fe40008000f00 */
[----:B-----5:R-:W-:Y:S01]  /*00c0*/  IADD3.X R7, PT, PT, RZ, UR5, RZ, P0, !PT ;  /* 0x00000005ff077c10 */ /* 0x020fe200087fe4ff */
[----:B-1----:R3:W-:Y:S06]  /*00d0*/  STL.64 [R1], R16 ;  /* 0x0000001001007387 */ /* 0x0027ec0000100a00 */
[----:B------:R-:W-:-:S07]  /*00e0*/  LEPC R20, `(.L_x_0) ;  /* 0x000000001014794e */ /* 0x000fce0000000000 */
[----:B---34-:R-:W-:Y:S05]  /*00f0*/  CALL.ABS.NOINC R2 ;  /* 0x0000000002007343 */ /* 0x018fea0003c00000 */
.L_x_0:
[----:B------:R-:W0:Y:S01]  /*0100*/  S2R R3, SR_TID.X ;  /* 0x0000000000037919 */ /* 0x000e220000002100 */
[----:B------:R-:W1:Y:S01]  /*0110*/  LDCU UR4, c[0x0][0x364] ;  /* 0x00006c80ff0477ac */ /* 0x000e620008000800 */
[----:B------:R-:W1:Y:S01]  /*0120*/  S2R R0, SR_TID.Y ;  /* 0x0000000000007919 */ /* 0x000e620000002200 */
[----:B------:R-:W0:Y:S02]  /*0130*/  LDCU UR5, c[0x0][0x360] ;  /* 0x00006c00ff0577ac */ /* 0x000e240008000800 */
[----:B0-----:R-:W-:Y:S02]  /*0140*/  IMAD R16, R16, UR5, R3 ;  /* 0x0000000510107c24 */ /* 0x001fe4000f8e0203 */
[----:B-1----:R-:W-:-:S03]  /*0150*/  IMAD R17, R17, UR4, R0 ;  /* 0x0000000411117c24 */ /* 0x002fc6000f8e0200 */
[----:B------:R-:W-:-:S04]  /*0160*/  ISETP.GT.AND P0, PT, R16, 0x2, PT ;  /* 0x000000021000780c */ /* 0x000fc80003f04270 */
[----:B------:R-:W-:-:S13]  /*0170*/  ISETP.GT.U32.OR P0, PT, R17, 0x2, P0 ;  /* 0x000000021100780c */ /* 0x000fda0000704470 */
[----:B------:R-:W-:Y:S05]  /*0180*/  @P0 EXIT ;  /* 0x000000000000094d */ /* 0x000fea0003800000 */
[----:B------:R-:W0:Y:S01]  /*0190*/  LDC.64 R2, c[0x0][0x380] ;  /* 0x0000e000ff027b82 */ /* 0x000e220000000a00 */
[----:B------:R-:W1:Y:S01]  /*01a0*/  LDCU.64 UR4, c[0x0][0x358] ;  /* 0x00006b00ff0477ac */ /* 0x000e620008000a00 */
[----:B------:R-:W-:-:S06]  /*01b0*/  IMAD R17, R17, 0x3, R16 ;  /* 0x0000000311117824 */ /* 0x000fcc00078e0210 */
[----:B------:R-:W2:Y:S08]  /*01c0*/  LDC.64 R4, c[0x0][0x388] ;  /* 0x0000e200ff047b82 */ /* 0x000eb00000000a00 */
[----:B------:R-:W3:Y:S01]  /*01d0*/  LDC.64 R6, c[0x0][0x390] ;  /* 0x0000e400ff067b82 */ /* 0x000ee20000000a00 */
[----:B0-----:R-:W-:-:S06]  /*01e0*/  IMAD.WIDE R2, R17, 0x4, R2 ;  /* 0x0000000411027825 */ /* 0x001fcc00078e0202 */
[----:B-1----:R-:W4:Y:S01]  /*01f0*/  LDG.E R2, desc[UR4][R2.64] ;  /* 0x0000000402027981 */ /* 0x002f22000c1e1900 */
[----:B--2---:R-:W-:-:S06]  /*0200*/  IMAD.WIDE R4, R17, 0x4, R4 ;  /* 0x0000000411047825 */ /* 0x004fcc00078e0204 */
[----:B------:R-:W4:Y:S01]  /*0210*/  LDG.E R5, desc[UR4][R4.64] ;  /* 0x0000000404057981 */ /* 0x000f22000c1e1900 */
[----:B---3--:R-:W-:-:S04]  /*0220*/  IMAD.WIDE R6, R17, 0x4, R6 ;  /* 0x0000000411067825 */ /* 0x008fc800078e0206 */
[----:B----4-:R-:W-:-:S05]  /*0230*/  FADD R9, R2, R5 ;  /* 0x0000000502097221 */ /* 0x010fca0000000000 */
[----:B------:R-:W-:Y:S01]  /*0240*/  STG.E desc[UR4][R6.64], R9 ;  /* 0x0000000906007986 */ /* 0x000fe2000c101904 */
[----:B------:R-:W-:Y:S05]  /*0250*/  EXIT ;  /* 0x000000000000794d */ /* 0x000fea0003800000 */
.L_x_1:
[----:B------:R-:W-:-:S00]  /*0260*/  BRA `(.L_x_1) ;  /* 0xfffffffc00fc7947 */ /* 0x000fc0000383ffff */
[----:B------:R-:W-:-:S00]  /*0270*/  NOP ;  /* 0x0000000000007918 */ /* 0x000fc00000000000 */
        /* <DEDUP_REMOVED lines=8> */
.L_x_2:


//--------------------- .nv.global.init           --------------------------
	.section	.nv.global.init,"aw",@progbits
.nv.global.init:
	.type		$str,@object
	.size		$str,(.L_0 - $str)
$str:
        /*0000*/ 	.byte	0x42, 0x6c, 0x6f, 0x63, 0x6b, 0x20, 0x78, 0x3d, 0x25, 0x64, 0x20, 0x79, 0x3d, 0x25, 0x64, 0x20
        /*0010*/ 	.byte	0x0a, 0x00
.L_0:


//--------------------- .nv.shared.reserved.0     --------------------------
	.section	.nv.shared.reserved.0,"aw",@nobits
	.weak		__nv_reservedSMEM_offset_0_alias
	.size		__nv_reservedSMEM_offset_0_alias, 0, 64
	.other		__nv_reservedSMEM_offset_0_alias,@"STO_CUDA_RESERVED_SHARED STV_DEFAULT"
__nv_reservedSMEM_offset_0_alias:
	.zero		0
	.zero		64


//--------------------- .nv.constant0._Z9matrixAddPfS_S_ --------------------------
	.section	.nv.constant0._Z9matrixAddPfS_S_,"a",@progbits
	.sectionflags	@""
	.align	4
.nv.constant0._Z9matrixAddPfS_S_:
	.zero		920


//--------------------- SYMBOLS --------------------------

	.type		.nv.reservedSmem.offset0,@object
	.size		.nv.reservedSmem.offset0,0x4
	.type		vprintf,@function
